//
// Generated by NVIDIA NVVM Compiler
//
// Compiler Build ID: CL-36424714
// Cuda compilation tools, release 13.0, V13.0.88
// Based on NVVM 20.0.0
//

.version 9.0
.target sm_100
.address_size 64

	// .globl	_Z12computeOnGPUPdS_S_mPi
.extern .func  (.param .b32 func_retval0) vprintf
(
	.param .b64 vprintf_param_0,
	.param .b64 vprintf_param_1
)
;
.global .align 1 .b8 $str[25] = {77, 97, 116, 114, 105, 120, 32, 118, 97, 108, 32, 37, 100, 32, 102, 111, 114, 32, 37, 100, 32, 37, 100, 10};
.global .align 1 .b8 $str$1[15] = {86, 101, 99, 116, 111, 114, 32, 118, 97, 108, 32, 37, 100, 10};

.visible .entry _Z12computeOnGPUPdS_S_mPi(
	.param .u64 .ptr .align 1 _Z12computeOnGPUPdS_S_mPi_param_0,
	.param .u64 .ptr .align 1 _Z12computeOnGPUPdS_S_mPi_param_1,
	.param .u64 .ptr .align 1 _Z12computeOnGPUPdS_S_mPi_param_2,
	.param .u64 _Z12computeOnGPUPdS_S_mPi_param_3,
	.param .u64 .ptr .align 1 _Z12computeOnGPUPdS_S_mPi_param_4
)
{
	.local .align 16 .b8 	__local_depot0[16];
	.reg .b64 	%SP;
	.reg .b64 	%SPL;
	.reg .pred 	%p<2>;
	.reg .b32 	%r<17>;
	.reg .b64 	%rd<29>;
	.reg .b64 	%fd<6>;

	mov.u64 	%SPL, __local_depot0;
	cvta.local.u64 	%SP, %SPL;
	ld.param.u64 	%rd1, [_Z12computeOnGPUPdS_S_mPi_param_0];
	ld.param.u64 	%rd2, [_Z12computeOnGPUPdS_S_mPi_param_1];
	ld.param.u64 	%rd3, [_Z12computeOnGPUPdS_S_mPi_param_2];
	ld.param.u64 	%rd4, [_Z12computeOnGPUPdS_S_mPi_param_3];
	ld.param.u64 	%rd5, [_Z12computeOnGPUPdS_S_mPi_param_4];
	cvta.to.global.u64 	%rd6, %rd5;
	mov.u32 	%r3, %ctaid.x;
	mov.u32 	%r4, %ntid.x;
	mov.u32 	%r5, %tid.x;
	mad.lo.s32 	%r1, %r3, %r4, %r5;
	mov.u32 	%r6, %ctaid.y;
	mov.u32 	%r7, %ntid.y;
	mov.u32 	%r8, %tid.y;
	mad.lo.s32 	%r9, %r6, %r7, %r8;
	ld.global.u32 	%r10, [%rd6];
	max.s32 	%r12, %r1, %r9;
	setp.ge.s32 	%p1, %r12, %r10;
	@%p1 bra 	$L__BB0_2;
	add.u64 	%rd7, %SP, 0;
	add.u64 	%rd8, %SPL, 0;
	cvta.to.global.u64 	%rd9, %rd1;
	cvta.to.global.u64 	%rd10, %rd2;
	cvta.to.global.u64 	%rd11, %rd3;
	cvt.u64.u32 	%rd12, %r9;
	cvt.s64.s32 	%rd13, %r1;
	mad.lo.s64 	%rd14, %rd4, %rd13, %rd12;
	shl.b64 	%rd15, %rd14, 3;
	add.s64 	%rd16, %rd9, %rd15;
	ld.global.f64 	%fd1, [%rd16];
	st.local.f64 	[%rd8], %fd1;
	st.local.v2.u32 	[%rd8+8], {%r1, %r9};
	mov.u64 	%rd17, $str;
	cvta.global.u64 	%rd18, %rd17;
	{ // callseq 0, 0
	.param .b64 param0;
	st.param.b64 	[param0], %rd18;
	.param .b64 param1;
	st.param.b64 	[param1], %rd7;
	.param .b32 retval0;
	call.uni (retval0), 
	vprintf, 
	(
	param0, 
	param1
	);
	ld.param.b32 	%r13, [retval0];
	} // callseq 0
	mul.wide.s32 	%rd19, %r1, 8;
	add.s64 	%rd20, %rd10, %rd19;
	ld.global.f64 	%fd2, [%rd20];
	st.local.f64 	[%rd8], %fd2;
	mov.u64 	%rd21, $str$1;
	cvta.global.u64 	%rd22, %rd21;
	{ // callseq 1, 0
	.param .b64 param0;
	st.param.b64 	[param0], %rd22;
	.param .b64 param1;
	st.param.b64 	[param1], %rd7;
	.param .b32 retval0;
	call.uni (retval0), 
	vprintf, 
	(
	param0, 
	param1
	);
	ld.param.b32 	%r15, [retval0];
	} // callseq 1
	mad.lo.s64 	%rd23, %rd4, %rd12, %rd13;
	shl.b64 	%rd24, %rd23, 3;
	add.s64 	%rd25, %rd9, %rd24;
	ld.global.f64 	%fd3, [%rd25];
	mul.wide.u32 	%rd26, %r9, 8;
	add.s64 	%rd27, %rd10, %rd26;
	ld.global.f64 	%fd4, [%rd27];
	mul.f64 	%fd5, %fd3, %fd4;
	add.s64 	%rd28, %rd11, %rd24;
	st.global.f64 	[%rd28], %fd5;
$L__BB0_2:
	ret;

}


// ===== COMPILED SASS (sm_100) =====

	.target	sm_100

	.elftype	@"ET_EXEC"


//--------------------- .note.nv.tkinfo           --------------------------
	.section	.note.nv.tkinfo,"",@"SHT_NOTE"
	.sectionflags	@"SHF_NOTE_NV_TKINFO"
	.tkinfo
        /*0018*/ 	.word	0x00000002
        /*0030*/ 	.string	""
        /*0030*/ 	.string	"ptxas"
        /*0030*/ 	.string	"Cuda compilation tools, release 13.0, V13.0.88"
        /*0030*/ 	.string	"Build cuda_13.0.r13.0/compiler.36424714_0"
        /*0030*/ 	.string	"-arch sm_100 -m 64 "



//--------------------- .note.nv.cuinfo           --------------------------
	.section	.note.nv.cuinfo,"",@"SHT_NOTE"
	.sectionflags	@"SHF_NOTE_NV_CUINFO"
        /*0018*/ 	.short	0x0002
        /*001a*/ 	.short	0x0064
        /*001c*/ 	.short	0x0082
	.zero		2


//--------------------- .nv.info                  --------------------------
	.section	.nv.info,"",@"SHT_CUDA_INFO"
	.align	4


	//----- nvinfo : EIATTR_REGCOUNT
	.align		4
        /*0000*/ 	.byte	0x04, 0x2f
        /*0002*/ 	.short	(.L_3 - .L_2)
	.align		4
.L_2:
        /*0004*/ 	.word	index@(_Z12computeOnGPUPdS_S_mPi)
        /*0008*/ 	.word	0x00000019


	//----- nvinfo : EIATTR_FRAME_SIZE
	.align		4
.L_3:
        /*000c*/ 	.byte	0x04, 0x11
        /*000e*/ 	.short	(.L_5 - .L_4)
	.align		4
.L_4:
        /*0010*/ 	.word	index@(_Z12computeOnGPUPdS_S_mPi)
        /*0014*/ 	.word	0x00000010


	//----- nvinfo : EIATTR_MIN_STACK_SIZE
	.align		4
.L_5:
        /*0018*/ 	.byte	0x04, 0x12
        /*001a*/ 	.short	(.L_7 - .L_6)
	.align		4
.L_6:
        /*001c*/ 	.word	index@(_Z12computeOnGPUPdS_S_mPi)
        /*0020*/ 	.word	0x00000010
.L_7:


//--------------------- .nv.compat                --------------------------
	.section	.nv.compat,"",@"SHT_CUDA_COMPAT_INFO"
	.align	4
        /*0000*/ 	.byte	0x02, 0x09, 0x00, 0x00, 0x02, 0x02, 0x01, 0x00, 0x02, 0x05, 0x05, 0x00, 0x03, 0x07, 0x01, 0x01
        /*0010*/ 	.byte	0x02, 0x03, 0x00, 0x00, 0x02, 0x06, 0x01, 0x00, 0x04, 0x0b, 0x08, 0x00, 0x01, 0x00, 0x00, 0x00
        /*0020*/ 	.byte	0x00, 0x00, 0x00, 0x00


//--------------------- .nv.info._Z12computeOnGPUPdS_S_mPi --------------------------
	.section	.nv.info._Z12computeOnGPUPdS_S_mPi,"",@"SHT_CUDA_INFO"
	.sectionflags	@""
	.align	4


	//----- nvinfo : EIATTR_CUDA_API_VERSION
	.align		4
        /*0000*/ 	.byte	0x04, 0x37
        /*0002*/ 	.short	(.L_9 - .L_8)
.L_8:
        /*0004*/ 	.word	0x00000082


	//----- nvinfo : EIATTR_KPARAM_INFO
	.align		4
.L_9:
        /*0008*/ 	.byte	0x04, 0x17
        /*000a*/ 	.short	(.L_11 - .L_10)
.L_10:
        /*000c*/ 	.word	0x00000000
        /*0010*/ 	.short	0x0004
        /*0012*/ 	.short	0x0020
        /*0014*/ 	.byte	0x00, 0xf5, 0x21, 0x00


	//----- nvinfo : EIATTR_KPARAM_INFO
	.align		4
.L_11:
        /*0018*/ 	.byte	0x04, 0x17
        /*001a*/ 	.short	(.L_13 - .L_12)
.L_12:
        /*001c*/ 	.word	0x00000000
        /*0020*/ 	.short	0x0003
        /*0022*/ 	.short	0x0018
        /*0024*/ 	.byte	0x00, 0xf0, 0x21, 0x00


	//----- nvinfo : EIATTR_KPARAM_INFO
	.align		4
.L_13:
        /*0028*/ 	.byte	0x04, 0x17
        /*002a*/ 	.short	(.L_15 - .L_14)
.L_14:
        /*002c*/ 	.word	0x00000000
        /*0030*/ 	.short	0x0002
        /*0032*/ 	.short	0x0010
        /*0034*/ 	.byte	0x00, 0xf5, 0x21, 0x00


	//----- nvinfo : EIATTR_KPARAM_INFO
	.align		4
.L_15:
        /*0038*/ 	.byte	0x04, 0x17
        /*003a*/ 	.short	(.L_17 - .L_16)
.L_16:
        /*003c*/ 	.word	0x00000000
        /*0040*/ 	.short	0x0001
        /*0042*/ 	.short	0x0008
        /*0044*/ 	.byte	0x00, 0xf5, 0x21, 0x00


	//----- nvinfo : EIATTR_KPARAM_INFO
	.align		4
.L_17:
        /*0048*/ 	.byte	0x04, 0x17
        /*004a*/ 	.short	(.L_19 - .L_18)
.L_18:
        /*004c*/ 	.word	0x00000000
        /*0050*/ 	.short	0x0000
        /*0052*/ 	.short	0x0000
        /*0054*/ 	.byte	0x00, 0xf5, 0x21, 0x00


	//----- nvinfo : EIATTR_SPARSE_MMA_MASK
	.align		4
.L_19:
        /*0058*/ 	.byte	0x03, 0x50
        /*005a*/ 	.short	0x0000


	//----- nvinfo : EIATTR_MAXREG_COUNT
	.align		4
        /*005c*/ 	.byte	0x03, 0x1b
        /*005e*/ 	.short	0x00ff


	//----- nvinfo : EIATTR_EXTERNS
	.align		4
        /*0060*/ 	.byte	0x04, 0x0f
        /*0062*/ 	.short	(.L_21 - .L_20)


	//   ....[0]....
	.align		4
.L_20:
        /*0064*/ 	.word	index@(vprintf)


	//----- nvinfo : EIATTR_MERCURY_ISA_VERSION
	.align		4
.L_21:
        /*0068*/ 	.byte	0x03, 0x5f
        /*006a*/ 	.short	0x0101


	//----- nvinfo : EIATTR_VRC_CTA_INIT_COUNT
	.align		4
        /*006c*/ 	.byte	0x02, 0x4a
	.zero		1
	.zero		1


	//----- nvinfo : EIATTR_SYSCALL_OFFSETS
	.align		4
        /*0070*/ 	.byte	0x04, 0x46
        /*0072*/ 	.short	(.L_23 - .L_22)


	//   ....[0]....
.L_22:
        /*0074*/ 	.word	0x000002a0


	//   ....[1]....
        /*0078*/ 	.word	0x00000360


	//----- nvinfo : EIATTR_EXIT_INSTR_OFFSETS
	.align		4
.L_23:
        /*007c*/ 	.byte	0x04, 0x1c
        /*007e*/ 	.short	(.L_25 - .L_24)


	//   ....[0]....
.L_24:
        /*0080*/ 	.word	0x00000130


	//   ....[1]....
        /*0084*/ 	.word	0x00000480


	//----- nvinfo : EIATTR_CRS_STACK_SIZE
	.align		4
.L_25:
        /*0088*/ 	.byte	0x04, 0x1e
        /*008a*/ 	.short	(.L_27 - .L_26)
.L_26:
        /*008c*/ 	.word	0x00000000


	//----- nvinfo : EIATTR_CBANK_PARAM_SIZE
	.align		4
.L_27:
        /*0090*/ 	.byte	0x03, 0x19
        /*0092*/ 	.short	0x0028


	//----- nvinfo : EIATTR_PARAM_CBANK
	.align		4
        /*0094*/ 	.byte	0x04, 0x0a
        /*0096*/ 	.short	(.L_29 - .L_28)
	.align		4
.L_28:
        /*0098*/ 	.word	index@(.nv.constant0._Z12computeOnGPUPdS_S_mPi)
        /*009c*/ 	.short	0x0380
        /*009e*/ 	.short	0x0028


	//----- nvinfo : EIATTR_SW_WAR
	.align		4
.L_29:
        /*00a0*/ 	.byte	0x04, 0x36
        /*00a2*/ 	.short	(.L_31 - .L_30)
.L_30:
        /*00a4*/ 	.word	0x00000008
.L_31:


//--------------------- .nv.callgraph             --------------------------
	.section	.nv.callgraph,"",@"SHT_CUDA_CALLGRAPH"
	.align	4
	.sectionentsize	8
	.align		4
        /*0000*/ 	.word	0x00000000
	.align		4
        /*0004*/ 	.word	0xffffffff
	.align		4
        /*0008*/ 	.word	index@(_Z12computeOnGPUPdS_S_mPi)
	.align		4
        /*000c*/ 	.word	index@(vprintf)
	.align		4
        /*0010*/ 	.word	0x00000000
	.align		4
        /*0014*/ 	.word	0xfffffffe
	.align		4
        /*0018*/ 	.word	0x00000000
	.align		4
        /*001c*/ 	.word	0xfffffffd
	.align		4
        /*0020*/ 	.word	0x00000000
	.align		4
        /*0024*/ 	.word	0xfffffffc


//--------------------- .nv.constant4             --------------------------
	.section	.nv.constant4,"a",@progbits
	.align	8
	.align		8
.nv.constant4:
        /*0000*/ 	.dword	vprintf
	.align		8
        /*0008*/ 	.dword	$str
	.align		8
        /*0010*/ 	.dword	$str$1


//--------------------- .text._Z12computeOnGPUPdS_S_mPi --------------------------
	.section	.text._Z12computeOnGPUPdS_S_mPi,"ax",@progbits
	.align	128
        .global         _Z12computeOnGPUPdS_S_mPi
        .type           _Z12computeOnGPUPdS_S_mPi,@function
        .size           _Z12computeOnGPUPdS_S_mPi,(.L_x_3 - _Z12computeOnGPUPdS_S_mPi)
        .other          _Z12computeOnGPUPdS_S_mPi,@"STO_CUDA_ENTRY STV_DEFAULT"
_Z12computeOnGPUPdS_S_mPi:
.text._Z12computeOnGPUPdS_S_mPi:
[----:B------:R-:W0:Y:S08]  /*0000*/  LDC R1, c[0x0][0x37c] ;  /* 0x0000df00ff017b82 */ /* 0x000e300000000800 */
[----:B------:R-:W1:Y:S01]  /*0010*/  LDC.64 R2, c[0x0][0x3a0] ;  /* 0x0000e800ff027b82 */ /* 0x000e620000000a00 */
[----:B------:R-:W1:Y:S01]  /*0020*/  LDCU.64 UR36, c[0x0][0x358] ;  /* 0x00006b00ff2477ac */ /* 0x000e620008000a00 */
[----:B0-----:R-:W-:Y:S01]  /*0030*/  VIADD R1, R1, 0xfffffff0 ;  /* 0xfffffff001017836 */ /* 0x001fe20000000000 */
[----:B-1----:R0:W2:Y:S01]  /*0040*/  LDG.E R2, desc[UR36][R2.64] ;  /* 0x0000002402027981 */ /* 0x0020a2000c1e1900 */
[----:B------:R-:W1:Y:S04]  /*0050*/  LDCU UR5, c[0x0][0x2fc] ;  /* 0x00005f80ff0577ac */ /* 0x000e680008000800 */
[----:B------:R-:W3:Y:S01]  /*0060*/  LDC R18, c[0x0][0x360] ;  /* 0x0000d800ff127b82 */ /* 0x000ee20000000800 */
[----:B------:R-:W3:Y:S01]  /*0070*/  S2R R5, SR_TID.X ;  /* 0x0000000000057919 */ /* 0x000ee20000002100 */
[----:B------:R-:W4:Y:S01]  /*0080*/  LDCU UR4, c[0x0][0x2f8] ;  /* 0x00005f00ff0477ac */ /* 0x000f220008000800 */
[----:B------:R-:W5:Y:S05]  /*0090*/  S2R R0, SR_TID.Y ;  /* 0x0000000000007919 */ /* 0x000f6a0000002200 */
[----:B------:R-:W3:Y:S08]  /*00a0*/  S2UR UR6, SR_CTAID.X ;  /* 0x00000000000679c3 */ /* 0x000ef00000002500 */
[----:B------:R-:W5:Y:S01]  /*00b0*/  S2UR UR7, SR_CTAID.Y ;  /* 0x00000000000779c3 */ /* 0x000f620000002600 */
[----:B----4-:R-:W-:-:S07]  /*00c0*/  IADD3 R16, P1, PT, R1, UR4, RZ ;  /* 0x0000000401107c10 */ /* 0x010fce000ff3e0ff */
[----:B------:R-:W5:Y:S01]  /*00d0*/  LDC R19, c[0x0][0x364] ;  /* 0x0000d900ff137b82 */ /* 0x000f620000000800 */
[----:B-1----:R-:W-:Y:S02]  /*00e0*/  IMAD.X R22, RZ, RZ, UR5, P1 ;  /* 0x00000005ff167e24 */ /* 0x002fe400088e06ff */
[----:B---3--:R-:W-:Y:S02]  /*00f0*/  IMAD R18, R18, UR6, R5 ;  /* 0x0000000612127c24 */ /* 0x008fe4000f8e0205 */
[----:B-----5:R-:W-:-:S05]  /*0100*/  IMAD R19, R19, UR7, R0 ;  /* 0x0000000713137c24 */ /* 0x020fca000f8e0200 */
[----:B0-----:R-:W-:-:S04]  /*0110*/  VIMNMX R3, PT, PT, R18, R19, !PT ;  /* 0x0000001312037248 */ /* 0x001fc80007fe0100 */
[----:B--2---:R-:W-:-:S13]  /*0120*/  ISETP.GE.AND P0, PT, R3, R2, PT ;  /* 0x000000020300720c */ /* 0x004fda0003f06270 */
[----:B------:R-:W-:Y:S05]  /*0130*/  @P0 EXIT ;  /* 0x000000000000094d */ /* 0x000fea0003800000 */
[----:B------:R-:W0:Y:S01]  /*0140*/  LDCU.64 UR4, c[0x0][0x398] ;  /* 0x00007300ff0477ac */ /* 0x000e220008000a00 */
[----:B------:R-:W-:Y:S01]  /*0150*/  SHF.R.S32.HI R17, RZ, 0x1f, R18 ;  /* 0x0000001fff117819 */ /* 0x000fe20000011412 */
[----:B------:R-:W-:Y:S01]  /*0160*/  IMAD.MOV.U32 R3, RZ, RZ, RZ ;  /* 0x000000ffff037224 */ /* 0x000fe200078e00ff */
[----:B------:R-:W-:Y:S01]  /*0170*/  MOV R2, R19 ;  /* 0x0000001300027202 */ /* 0x000fe20000000f00 */
[----:B------:R-:W1:Y:S02]  /*0180*/  LDCU.64 UR6, c[0x0][0x380] ;  /* 0x00007000ff0677ac */ /* 0x000e640008000a00 */
[----:B0-----:R-:W-:Y:S02]  /*0190*/  IMAD R5, R17, UR4, RZ ;  /* 0x0000000411057c24 */ /* 0x001fe4000f8e02ff */
[----:B------:R-:W-:-:S04]  /*01a0*/  IMAD.WIDE.U32 R2, R18, UR4, R2 ;  /* 0x0000000412027c25 */ /* 0x000fc8000f8e0002 */
[----:B------:R-:W-:Y:S01]  /*01b0*/  IMAD R5, R18, UR5, R5 ;  /* 0x0000000512057c24 */ /* 0x000fe2000f8e0205 */
[----:B-1----:R-:W-:Y:S01]  /*01c0*/  LEA R8, P0, R2, UR6, 0x3 ;  /* 0x0000000602087c11 */ /* 0x002fe2000f8018ff */
[----:B------:R0:W-:Y:S01]  /*01d0*/  STL.64 [R1+0x8], R18 ;  /* 0x0000081201007387 */ /* 0x0001e20000100a00 */
[----:B------:R-:W1:Y:S01]  /*01e0*/  LDCU.64 UR4, c[0x4][0x8] ;  /* 0x01000100ff0477ac */ /* 0x000e620008000a00 */
[----:B------:R-:W-:-:S05]  /*01f0*/  IMAD.IADD R3, R3, 0x1, R5 ;  /* 0x0000000103037824 */ /* 0x000fca00078e0205 */
[----:B------:R-:W-:-:S06]  /*0200*/  LEA.HI.X R9, R2, UR7, R3, 0x3, P0 ;  /* 0x0000000702097c11 */ /* 0x000fcc00080f1c03 */
[----:B------:R-:W2:Y:S01]  /*0210*/  LDG.E.64 R8, desc[UR36][R8.64] ;  /* 0x0000002408087981 */ /* 0x000ea2000c1e1b00 */
[----:B------:R-:W-:Y:S01]  /*0220*/  MOV R2, 0x0 ;  /* 0x0000000000027802 */ /* 0x000fe20000000f00 */
[----:B------:R-:W-:Y:S01]  /*0230*/  IMAD.MOV.U32 R6, RZ, RZ, R16 ;  /* 0x000000ffff067224 */ /* 0x000fe200078e0010 */
[----:B------:R-:W-:Y:S02]  /*0240*/  MOV R7, R22 ;  /* 0x0000001600077202 */ /* 0x000fe40000000f00 */
[----:B------:R0:W3:Y:S01]  /*0250*/  LDC.64 R10, c[0x4][R2] ;  /* 0x01000000020a7b82 */ /* 0x0000e20000000a00 */
[----:B-1----:R-:W-:Y:S01]  /*0260*/  MOV R4, UR4 ;  /* 0x0000000400047c02 */ /* 0x002fe20008000f00 */
[----:B------:R-:W-:Y:S01]  /*0270*/  IMAD.U32 R5, RZ, RZ, UR5 ;  /* 0x00000005ff057e24 */ /* 0x000fe2000f8e00ff */
[----:B--23--:R0:W-:Y:S06]  /*0280*/  STL.64 [R1], R8 ;  /* 0x0000000801007387 */ /* 0x00c1ec0000100a00 */
[----:B------:R-:W-:-:S07]  /*0290*/  LEPC R20, `(.L_x_0) ;  /* 0x000000001014794e */ /* 0x000fce0000000000 */
[----:B0-----:R-:W-:Y:S05]  /*02a0*/  CALL.ABS.NOINC R10 ;  /* 0x000000000a007343 */ /* 0x001fea0003c00000 */
.L_x_0:
[----:B------:R-:W0:Y:S01]  /*02b0*/  LDC.64 R8, c[0x0][0x388] ;  /* 0x0000e200ff087b82 */ /* 0x000e220000000a00 */
[----:B------:R-:W1:Y:S01]  /*02c0*/  LDCU.64 UR4, c[0x4][0x10] ;  /* 0x01000200ff0477ac */ /* 0x000e620008000a00 */
[----:B0-----:R-:W-:-:S06]  /*02d0*/  IMAD.WIDE R8, R18, 0x8, R8 ;  /* 0x0000000812087825 */ /* 0x001fcc00078e0208 */
[----:B------:R-:W2:Y:S01]  /*02e0*/  LDG.E.64 R8, desc[UR36][R8.64] ;  /* 0x0000002408087981 */ /* 0x000ea2000c1e1b00 */
[----:B------:R-:W0:Y:S01]  /*02f0*/  LDC.64 R2, c[0x4][R2] ;  /* 0x0100000002027b82 */ /* 0x000e220000000a00 */
[----:B-1----:R-:W-:Y:S01]  /*0300*/  IMAD.U32 R4, RZ, RZ, UR4 ;  /* 0x00000004ff047e24 */ /* 0x002fe2000f8e00ff */
[----:B------:R-:W-:Y:S01]  /*0310*/  MOV R5, UR5 ;  /* 0x0000000500057c02 */ /* 0x000fe20008000f00 */
[----:B------:R-:W-:Y:S01]  /*0320*/  IMAD.MOV.U32 R6, RZ, RZ, R16 ;  /* 0x000000ffff067224 */ /* 0x000fe200078e0010 */
[----:B------:R-:W-:Y:S01]  /*0330*/  MOV R7, R22 ;  /* 0x0000001600077202 */ /* 0x000fe20000000f00 */
[----:B0-2---:R1:W-:Y:S06]  /*0340*/  STL.64 [R1], R8 ;  /* 0x0000000801007387 */ /* 0x0053ec0000100a00 */
[----:B------:R-:W-:-:S07]  /*0350*/  LEPC R20, `(.L_x_1) ;  /* 0x000000001014794e */ /* 0x000fce0000000000 */
[----:B-1----:R-:W-:Y:S05]  /*0360*/  CALL.ABS.NOINC R2 ;  /* 0x0000000002007343 */ /* 0x002fea0003c00000 */
.L_x_1:
[----:B------:R-:W0:Y:S01]  /*0370*/  LDCU.128 UR4, c[0x0][0x390] ;  /* 0x00007200ff0477ac */ /* 0x000e220008000c00 */
[----:B------:R-:W1:Y:S01]  /*0380*/  LDC.64 R4, c[0x0][0x388] ;  /* 0x0000e200ff047b82 */ /* 0x000e620000000a00 */
[----:B------:R-:W-:Y:S01]  /*0390*/  IMAD.MOV.U32 R16, RZ, RZ, R18 ;  /* 0x000000ffff107224 */ /* 0x000fe200078e0012 */
[----:B------:R-:W2:Y:S03]  /*03a0*/  LDCU.64 UR8, c[0x0][0x380] ;  /* 0x00007000ff0877ac */ /* 0x000ea60008000a00 */
[----:B0-----:R-:W-:-:S04]  /*03b0*/  IMAD.WIDE.U32 R16, R19, UR6, R16 ;  /* 0x0000000613107c25 */ /* 0x001fc8000f8e0010 */
[C---:B------:R-:W-:Y:S01]  /*03c0*/  IMAD R3, R19.reuse, UR7, R17 ;  /* 0x0000000713037c24 */ /* 0x040fe2000f8e0211 */
[----:B------:R-:W-:Y:S01]  /*03d0*/  SHF.L.U32 R8, R16, 0x3, RZ ;  /* 0x0000000310087819 */ /* 0x000fe200000006ff */
[----:B-1----:R-:W-:-:S03]  /*03e0*/  IMAD.WIDE.U32 R4, R19, 0x8, R4 ;  /* 0x0000000813047825 */ /* 0x002fc600078e0004 */
[----:B------:R-:W-:Y:S02]  /*03f0*/  SHF.L.U64.HI R16, R16, 0x3, R3 ;  /* 0x0000000310107819 */ /* 0x000fe40000010203 */
[----:B--2---:R-:W-:Y:S01]  /*0400*/  IADD3 R6, P0, PT, R8, UR8, RZ ;  /* 0x0000000808067c10 */ /* 0x004fe2000ff1e0ff */
[----:B------:R-:W2:Y:S03]  /*0410*/  LDG.E.64 R4, desc[UR36][R4.64] ;  /* 0x0000002404047981 */ /* 0x000ea6000c1e1b00 */
[----:B------:R-:W-:-:S05]  /*0420*/  IADD3.X R7, PT, PT, R16, UR9, RZ, P0, !PT ;  /* 0x0000000910077c10 */ /* 0x000fca00087fe4ff */
[----:B------:R-:W2:Y:S01]  /*0430*/  LDG.E.64 R2, desc[UR36][R6.64] ;  /* 0x0000002406027981 */ /* 0x000ea2000c1e1b00 */
[----:B------:R-:W-:-:S04]  /*0440*/  IADD3 R8, P0, PT, R8, UR4, RZ ;  /* 0x0000000408087c10 */ /* 0x000fc8000ff1e0ff */
[----:B------:R-:W-:Y:S01]  /*0450*/  IADD3.X R9, PT, PT, R16, UR5, RZ, P0, !PT ;  /* 0x0000000510097c10 */ /* 0x000fe200087fe4ff */
[----:B--2---:R-:W-:-:S07]  /*0460*/  DMUL R2, R2, R4 ;  /* 0x0000000402027228 */ /* 0x004fce0000000000 */
[----:B------:R-:W-:Y:S01]  /*0470*/  STG.E.64 desc[UR36][R8.64], R2 ;  /* 0x0000000208007986 */ /* 0x000fe2000c101b24 */
[----:B------:R-:W-:Y:S05]  /*0480*/  EXIT ;  /* 0x000000000000794d */ /* 0x000fea0003800000 */
.L_x_2:
[----:B------:R-:W-:-:S00]  /*0490*/  BRA `(.L_x_2) ;  /* 0xfffffffc00fc7947 */ /* 0x000fc0000383ffff */
[----:B------:R-:W-:-:S00]  /*04a0*/  NOP ;  /* 0x0000000000007918 */ /* 0x000fc00000000000 */
        /* <DEDUP_REMOVED lines=13> */
.L_x_3:


//--------------------- .nv.global.init           --------------------------
	.section	.nv.global.init,"aw",@progbits
.nv.global.init:
	.type		$str$1,@object
	.size		$str$1,($str - $str$1)
$str$1:
        /*0000*/ 	.byte	0x56, 0x65, 0x63, 0x74, 0x6f, 0x72, 0x20, 0x76, 0x61, 0x6c, 0x20, 0x25, 0x64, 0x0a, 0x00
	.type		$str,@object
	.size		$str,(.L_0 - $str)
$str:
        /*000f*/ 	.byte	0x4d, 0x61, 0x74, 0x72, 0x69, 0x78, 0x20, 0x76, 0x61, 0x6c, 0x20, 0x25, 0x64, 0x20, 0x66, 0x6f
        /*001f*/ 	.byte	0x72, 0x20, 0x25, 0x64, 0x20, 0x25, 0x64, 0x0a, 0x00
.L_0:


//--------------------- .nv.shared.reserved.0     --------------------------
	.section	.nv.shared.reserved.0,"aw",@nobits
	.weak		__nv_reservedSMEM_offset_0_alias
	.size		__nv_reservedSMEM_offset_0_alias, 0, 64
	.other		__nv_reservedSMEM_offset_0_alias,@"STO_CUDA_RESERVED_SHARED STV_DEFAULT"
__nv_reservedSMEM_offset_0_alias:
	.zero		0
	.zero		64


//--------------------- .nv.constant0._Z12computeOnGPUPdS_S_mPi --------------------------
	.section	.nv.constant0._Z12computeOnGPUPdS_S_mPi,"a",@progbits
	.sectionflags	@""
	.align	4
.nv.constant0._Z12computeOnGPUPdS_S_mPi:
	.zero		936


//--------------------- SYMBOLS --------------------------

	.type		.nv.reservedSmem.offset0,@object
	.size		.nv.reservedSmem.offset0,0x4
	.type		vprintf,@function
